	.headerflags	@"EF_CUDA_TEXMODE_UNIFIED EF_CUDA_64BIT_ADDRESS EF_CUDA_ACCELERATORS EF_CUDA_SM90 EF_CUDA_VIRTUAL_SM(EF_CUDA_SM90)"
	.elftype	@"ET_EXEC"


//--------------------- .nv.info                  --------------------------
	.section	.nv.info,"",@"SHT_CUDA_INFO"
	.align	4


	//----- nvinfo : EIATTR_REGCOUNT
	.align		4
        /*0000*/ 	.byte	0x04, 0x2f
        /*0002*/ 	.short	(.L_1 - .L_0)
	.align		4
.L_0:
        /*0004*/ 	.word	index@(triton_poi_fused_add_convolution_mul_8)
        /*0008*/ 	.word	0x0000001e


	//----- nvinfo : EIATTR_MIN_STACK_SIZE
	.align		4
.L_1:
        /*000c*/ 	.byte	0x04, 0x12
        /*000e*/ 	.short	(.L_3 - .L_2)
	.align		4
.L_2:
        /*0010*/ 	.word	index@(triton_poi_fused_add_convolution_mul_8)
        /*0014*/ 	.word	0x00000000


	//----- nvinfo : EIATTR_FRAME_SIZE
	.align		4
.L_3:
        /*0018*/ 	.byte	0x04, 0x11
        /*001a*/ 	.short	(.L_5 - .L_4)
	.align		4
.L_4:
        /*001c*/ 	.word	index@(triton_poi_fused_add_convolution_mul_8)
        /*0020*/ 	.word	0x00000000


	//----- nvinfo : EIATTR_MIN_STACK_SIZE
	.align		4
.L_5:
        /*0024*/ 	.byte	0x04, 0x12
        /*0026*/ 	.short	(.L_7 - .L_6)
	.align		4
.L_6:
        /*0028*/ 	.word	index@(triton_poi_fused_add_convolution_mul_8)
        /*002c*/ 	.word	0x00000000
.L_7:


//--------------------- .nv.info.triton_poi_fused_add_convolution_mul_8 --------------------------
	.section	.nv.info.triton_poi_fused_add_convolution_mul_8,"",@"SHT_CUDA_INFO"
	.sectionflags	@""
	.align	4


	//----- nvinfo : EIATTR_CUDA_API_VERSION
	.align		4
        /*0000*/ 	.byte	0x04, 0x37
        /*0002*/ 	.short	(.L_9 - .L_8)
.L_8:
        /*0004*/ 	.word	0x0000007c


	//----- nvinfo : EIATTR_KPARAM_INFO
	.align		4
.L_9:
        /*0008*/ 	.byte	0x04, 0x17
        /*000a*/ 	.short	(.L_11 - .L_10)
.L_10:
        /*000c*/ 	.word	0x00000000
        /*0010*/ 	.short	0x0003
        /*0012*/ 	.short	0x0018
        /*0014*/ 	.byte	0x00, 0xf0, 0x11, 0x00


	//----- nvinfo : EIATTR_KPARAM_INFO
	.align		4
.L_11:
        /*0018*/ 	.byte	0x04, 0x17
        /*001a*/ 	.short	(.L_13 - .L_12)
.L_12:
        /*001c*/ 	.word	0x00000000
        /*0020*/ 	.short	0x0002
        /*0022*/ 	.short	0x0010
        /*0024*/ 	.byte	0x00, 0xf4, 0x21, 0x00


	//----- nvinfo : EIATTR_KPARAM_INFO
	.align		4
.L_13:
        /*0028*/ 	.byte	0x04, 0x17
        /*002a*/ 	.short	(.L_15 - .L_14)
.L_14:
        /*002c*/ 	.word	0x00000000
        /*0030*/ 	.short	0x0001
        /*0032*/ 	.short	0x0008
        /*0034*/ 	.byte	0x00, 0xf4, 0x21, 0x00


	//----- nvinfo : EIATTR_KPARAM_INFO
	.align		4
.L_15:
        /*0038*/ 	.byte	0x04, 0x17
        /*003a*/ 	.short	(.L_17 - .L_16)
.L_16:
        /*003c*/ 	.word	0x00000000
        /*0040*/ 	.short	0x0000
        /*0042*/ 	.short	0x0000
        /*0044*/ 	.byte	0x00, 0xf4, 0x21, 0x00


	//----- nvinfo : EIATTR_SPARSE_MMA_MASK
	.align		4
.L_17:
        /*0048*/ 	.byte	0x03, 0x50
        /*004a*/ 	.short	0x0000


	//----- nvinfo : EIATTR_MAXREG_COUNT
	.align		4
        /*004c*/ 	.byte	0x03, 0x1b
        /*004e*/ 	.short	0x00ff


	//----- nvinfo : EIATTR_EXIT_INSTR_OFFSETS
	.align		4
        /*0050*/ 	.byte	0x04, 0x1c
        /*0052*/ 	.short	(.L_19 - .L_18)


	//   ....[0]....
.L_18:
        /*0054*/ 	.word	0x00000320


	//----- nvinfo : EIATTR_REQNTID
	.align		4
.L_19:
        /*0058*/ 	.byte	0x04, 0x10
        /*005a*/ 	.short	(.L_21 - .L_20)
.L_20:
        /*005c*/ 	.word	0x00000080
        /*0060*/ 	.word	0x00000001
        /*0064*/ 	.word	0x00000001


	//----- nvinfo : EIATTR_CBANK_PARAM_SIZE
	.align		4
.L_21:
        /*0068*/ 	.byte	0x03, 0x19
        /*006a*/ 	.short	0x001c


	//----- nvinfo : EIATTR_PARAM_CBANK
	.align		4
        /*006c*/ 	.byte	0x04, 0x0a
        /*006e*/ 	.short	(.L_23 - .L_22)
	.align		4
.L_22:
        /*0070*/ 	.word	index@(.nv.constant0.triton_poi_fused_add_convolution_mul_8)
        /*0074*/ 	.short	0x0210
        /*0076*/ 	.short	0x001c


	//----- nvinfo : EIATTR_SW_WAR
	.align		4
.L_23:
        /*0078*/ 	.byte	0x04, 0x36
        /*007a*/ 	.short	(.L_25 - .L_24)
.L_24:
        /*007c*/ 	.word	0x00000008
.L_25:


//--------------------- .nv.callgraph             --------------------------
	.section	.nv.callgraph,"",@"SHT_CUDA_CALLGRAPH"
	.align	4
	.sectionentsize	8
	.align		4
        /*0000*/ 	.word	0x00000000
	.align		4
        /*0004*/ 	.word	0xffffffff
	.align		4
        /*0008*/ 	.word	0x00000000
	.align		4
        /*000c*/ 	.word	0xfffffffe
	.align		4
        /*0010*/ 	.word	0x00000000
	.align		4
        /*0014*/ 	.word	0xfffffffd
	.align		4
        /*0018*/ 	.word	0x00000000
	.align		4
        /*001c*/ 	.word	0xfffffffc


//--------------------- .text.triton_poi_fused_add_convolution_mul_8 --------------------------
	.section	.text.triton_poi_fused_add_convolution_mul_8,"ax",@progbits
	.align	128
        .global         triton_poi_fused_add_convolution_mul_8
        .type           triton_poi_fused_add_convolution_mul_8,@function
        .size           triton_poi_fused_add_convolution_mul_8,(.L_x_1 - triton_poi_fused_add_convolution_mul_8)
        .other          triton_poi_fused_add_convolution_mul_8,@"STO_CUDA_ENTRY STV_DEFAULT"
triton_poi_fused_add_convolution_mul_8:
.text.triton_poi_fused_add_convolution_mul_8:
[----:B------:R-:W-:Y:S01]  /*0000*/  LDC R1, c[0x0][0x28] ;  /* 0x00000a00ff017b82 */ /* 0x000fe20000000800 */
[----:B------:R-:W1:Y:S07]  /*0010*/  S2R R0, SR_TID.X ;  /* 0x0000000000007919 */ /* 0x000e6e0000002100 */
[----:B------:R-:W2:Y:S01]  /*0020*/  LDC.64 R8, c[0x0][0x218] ;  /* 0x00008600ff087b82 */ /* 0x000ea20000000a00 */
[----:B------:R-:W-:Y:S01]  /*0030*/  ULDC.64 UR4, c[0x0][0x208] ;  /* 0x0000820000047ab9 */ /* 0x000fe20000000a00 */
[----:B------:R-:W3:Y:S06]  /*0040*/  S2R R25, SR_CTAID.X ;  /* 0x0000000000197919 */ /* 0x000eec0000002500 */
[----:B------:R-:W4:Y:S01]  /*0050*/  LDC.64 R2, c[0x0][0x210] ;  /* 0x00008400ff027b82 */ /* 0x000f220000000a00 */
[----:B-1----:R-:W-:-:S02]  /*0060*/  SHF.L.U32 R0, R0, 0x2, RZ ;  /* 0x0000000200007819 */ /* 0x002fc400000006ff */
[----:B---3--:R-:W-:Y:S02]  /*0070*/  SHF.R.S32.HI R4, RZ, 0x15, R25 ;  /* 0x00000015ff047819 */ /* 0x008fe40000011419 */
[----:B------:R-:W-:Y:S02]  /*0080*/  LOP3.LUT R0, R0, 0x1fc, RZ, 0xc0, !PT ;  /* 0x000001fc00007812 */ /* 0x000fe400078ec0ff */
[----:B------:R-:W-:Y:S02]  /*0090*/  SGXT R4, R4, 0x1 ;  /* 0x000000010404781a */ /* 0x000fe40000000200 */
[----:B------:R-:W-:-:S04]  /*00a0*/  LEA R25, R25, R0, 0xa ;  /* 0x0000000019197211 */ /* 0x000fc800078e50ff */
[----:B------:R-:W-:Y:S01]  /*00b0*/  LEA.HI R0, R4, R25, RZ, 0xc ;  /* 0x0000001904007211 */ /* 0x000fe200078f60ff */
[----:B----4-:R-:W-:Y:S01]  /*00c0*/  IMAD.WIDE R2, R25, 0x4, R2 ;  /* 0x0000000419027825 */ /* 0x010fe200078e0202 */
[----:B------:R-:W1:Y:S02]  /*00d0*/  LDC.64 R4, c[0x0][0x220] ;  /* 0x00008800ff047b82 */ /* 0x000e640000000a00 */
[----:B------:R-:W-:Y:S02]  /*00e0*/  SHF.R.S32.HI R6, RZ, 0xc, R0 ;  /* 0x0000000cff067819 */ /* 0x000fe40000011400 */
[----:B------:R-:W-:Y:S02]  /*00f0*/  IADD3 R0, R0, 0x200, RZ ;  /* 0x0000020000007810 */ /* 0x000fe40007ffe0ff */
[----:B------:R-:W-:Y:S02]  /*0100*/  LEA.HI R7, R6, R6, RZ, 0x6 ;  /* 0x0000000606077211 */ /* 0x000fe400078f30ff */
[----:B------:R-:W-:-:S02]  /*0110*/  SHF.R.S32.HI R0, RZ, 0xc, R0 ;  /* 0x0000000cff007819 */ /* 0x000fc40000011400 */
[----:B------:R-:W-:-:S04]  /*0120*/  LOP3.LUT R7, R7, 0xffffffc0, RZ, 0xc0, !PT ;  /* 0xffffffc007077812 */ /* 0x000fc800078ec0ff */
[----:B------:R-:W-:Y:S02]  /*0130*/  IADD3 R7, R6, -R7, RZ ;  /* 0x8000000706077210 */ /* 0x000fe40007ffe0ff */
[----:B------:R-:W-:-:S03]  /*0140*/  LEA.HI R6, R0, R0, RZ, 0x6 ;  /* 0x0000000000067211 */ /* 0x000fc600078f30ff */
[----:B--2---:R-:W-:Y:S01]  /*0150*/  IMAD.WIDE R22, R7, 0x4, R8 ;  /* 0x0000000407167825 */ /* 0x004fe200078e0208 */
[----:B------:R-:W-:-:S04]  /*0160*/  LOP3.LUT R11, R6, 0xffffffc0, RZ, 0xc0, !PT ;  /* 0xffffffc0060b7812 */ /* 0x000fc800078ec0ff */
[----:B------:R-:W-:Y:S01]  /*0170*/  IADD3 R11, R0, -R11, RZ ;  /* 0x8000000b000b7210 */ /* 0x000fe20007ffe0ff */
[----:B-1----:R-:W-:Y:S01]  /*0180*/  IMAD.WIDE R24, R25, 0x4, R4 ;  /* 0x0000000419187825 */ /* 0x002fe200078e0204 */
[----:B------:R-:W2:Y:S04]  /*0190*/  LDG.E.EL R0, desc[UR4][R22.64] ;  /* 0x0000000416007981 */ /* 0x000ea8000c2e1900 */
[----:B------:R-:W2:Y:S01]  /*01a0*/  LDG.E.128 R4, desc[UR4][R2.64] ;  /* 0x0000000402047981 */ /* 0x000ea2000c1e1d00 */
[----:B------:R-:W-:-:S03]  /*01b0*/  IMAD.WIDE R20, R11, 0x4, R8 ;  /* 0x000000040b147825 */ /* 0x000fc600078e0208 */
[----:B------:R-:W3:Y:S04]  /*01c0*/  LDG.E.128 R16, desc[UR4][R24.64] ;  /* 0x0000000418107981 */ /* 0x000ee8000c1e1d00 */
[----:B------:R-:W4:Y:S04]  /*01d0*/  LDG.E.EL R20, desc[UR4][R20.64] ;  /* 0x0000000414147981 */ /* 0x000f28000c2e1900 */
[----:B------:R-:W4:Y:S04]  /*01e0*/  LDG.E.128 R8, desc[UR4][R2.64+0x800] ;  /* 0x0008000402087981 */ /* 0x000f28000c1e1d00 */
[----:B------:R-:W5:Y:S01]  /*01f0*/  LDG.E.128 R12, desc[UR4][R24.64+0x800] ;  /* 0x00080004180c7981 */ /* 0x000f62000c1e1d00 */
[--C-:B--2---:R-:W-:Y:S01]  /*0200*/  FADD R27, R4, R0.reuse ;  /* 0x00000000041b7221 */ /* 0x104fe20000000000 */
[--C-:B------:R-:W-:Y:S01]  /*0210*/  FADD R4, R5, R0.reuse ;  /* 0x0000000005047221 */ /* 0x100fe20000000000 */
[--C-:B------:R-:W-:Y:S01]  /*0220*/  FADD R5, R6, R0.reuse ;  /* 0x0000000006057221 */ /* 0x100fe20000000000 */
[----:B------:R-:W-:Y:S01]  /*0230*/  FADD R0, R7, R0 ;  /* 0x0000000007007221 */ /* 0x000fe20000000000 */
[----:B---3--:R-:W-:Y:S01]  /*0240*/  FFMA R16, R27, 0.20000000298023223877, R16 ;  /* 0x3e4ccccd1b107823 */ /* 0x008fe20000000010 */
[----:B------:R-:W-:Y:S01]  /*0250*/  FFMA R17, R4, 0.20000000298023223877, R17 ;  /* 0x3e4ccccd04117823 */ /* 0x000fe20000000011 */
[----:B------:R-:W-:Y:S01]  /*0260*/  FFMA R18, R5, 0.20000000298023223877, R18 ;  /* 0x3e4ccccd05127823 */ /* 0x000fe20000000012 */
[----:B------:R-:W-:Y:S01]  /*0270*/  FFMA R19, R0, 0.20000000298023223877, R19 ;  /* 0x3e4ccccd00137823 */ /* 0x000fe20000000013 */
[--C-:B----4-:R-:W-:Y:S01]  /*0280*/  FADD R5, R8, R20.reuse ;  /* 0x0000001408057221 */ /* 0x110fe20000000000 */
[--C-:B------:R-:W-:Y:S01]  /*0290*/  FADD R0, R9, R20.reuse ;  /* 0x0000001409007221 */ /* 0x100fe20000000000 */
[--C-:B------:R-:W-:Y:S01]  /*02a0*/  FADD R7, R10, R20.reuse ;  /* 0x000000140a077221 */ /* 0x100fe20000000000 */
[----:B------:R-:W-:Y:S01]  /*02b0*/  FADD R20, R11, R20 ;  /* 0x000000140b147221 */ /* 0x000fe20000000000 */
[----:B-----5:R-:W-:Y:S01]  /*02c0*/  FFMA R12, R5, 0.20000000298023223877, R12 ;  /* 0x3e4ccccd050c7823 */ /* 0x020fe2000000000c */
[----:B------:R-:W-:Y:S01]  /*02d0*/  FFMA R13, R0, 0.20000000298023223877, R13 ;  /* 0x3e4ccccd000d7823 */ /* 0x000fe2000000000d */
[----:B------:R-:W-:Y:S01]  /*02e0*/  FFMA R14, R7, 0.20000000298023223877, R14 ;  /* 0x3e4ccccd070e7823 */ /* 0x000fe2000000000e */
[----:B------:R-:W-:Y:S01]  /*02f0*/  FFMA R15, R20, 0.20000000298023223877, R15 ;  /* 0x3e4ccccd140f7823 */ /* 0x000fe2000000000f */
[----:B------:R-:W-:Y:S04]  /*0300*/  STG.E.128 desc[UR4][R2.64], R16 ;  /* 0x0000001002007986 */ /* 0x000fe8000c101d04 */
[----:B------:R-:W-:Y:S01]  /*0310*/  STG.E.128 desc[UR4][R2.64+0x800], R12 ;  /* 0x0008000c02007986 */ /* 0x000fe2000c101d04 */
[----:B------:R-:W-:Y:S05]  /*0320*/  EXIT ;  /* 0x000000000000794d */ /* 0x000fea0003800000 */
.L_x_0:
[----:B------:R-:W-:-:S00]  /*0330*/  BRA `(.L_x_0) ;  /* 0xfffffffc00fc7947 */ /* 0x000fc0000383ffff */
[----:B------:R-:W-:-:S00]  /*0340*/  NOP ;  /* 0x0000000000007918 */ /* 0x000fc00000000000 */
        /* <DEDUP_REMOVED lines=11> */
.L_x_1:


//--------------------- .nv.constant0.triton_poi_fused_add_convolution_mul_8 --------------------------
	.section	.nv.constant0.triton_poi_fused_add_convolution_mul_8,"a",@progbits
	.sectionflags	@""
	.align	4
.nv.constant0.triton_poi_fused_add_convolution_mul_8:
	.zero		556
